//
// Generated by NVIDIA NVVM Compiler
//
// Compiler Build ID: CL-36424714
// Cuda compilation tools, release 13.0, V13.0.88
// Based on NVVM 20.0.0
//

.version 9.0
.target sm_100
.address_size 64

	// .globl	_Z12bitonic_sortPfii

.visible .entry _Z12bitonic_sortPfii(
	.param .u64 .ptr .align 1 _Z12bitonic_sortPfii_param_0,
	.param .u32 _Z12bitonic_sortPfii_param_1,
	.param .u32 _Z12bitonic_sortPfii_param_2
)
{
	.reg .pred 	%p<5>;
	.reg .b32 	%r<9>;
	.reg .b32 	%f<5>;
	.reg .b64 	%rd<11>;

	ld.param.u64 	%rd6, [_Z12bitonic_sortPfii_param_0];
	ld.param.u32 	%r4, [_Z12bitonic_sortPfii_param_1];
	ld.param.u32 	%r3, [_Z12bitonic_sortPfii_param_2];
	cvta.to.global.u64 	%rd1, %rd6;
	mov.u32 	%r5, %tid.x;
	mov.u32 	%r6, %ntid.x;
	mov.u32 	%r7, %ctaid.x;
	mad.lo.s32 	%r1, %r6, %r7, %r5;
	xor.b32  	%r2, %r4, %r1;
	setp.le.u32 	%p1, %r2, %r1;
	@%p1 bra 	$L__BB0_6;
	and.b32  	%r8, %r3, %r1;
	setp.ne.s32 	%p2, %r8, 0;
	@%p2 bra 	$L__BB0_4;
	mul.wide.u32 	%rd9, %r1, 4;
	add.s64 	%rd2, %rd1, %rd9;
	mul.wide.u32 	%rd10, %r2, 4;
	add.s64 	%rd3, %rd1, %rd10;
	ld.global.f32 	%f1, [%rd2];
	ld.global.f32 	%f2, [%rd3];
	setp.leu.f32 	%p4, %f1, %f2;
	@%p4 bra 	$L__BB0_6;
	st.global.f32 	[%rd2], %f2;
	st.global.f32 	[%rd3], %f1;
	bra.uni 	$L__BB0_6;
$L__BB0_4:
	mul.wide.u32 	%rd7, %r1, 4;
	add.s64 	%rd4, %rd1, %rd7;
	mul.wide.u32 	%rd8, %r2, 4;
	add.s64 	%rd5, %rd1, %rd8;
	ld.global.f32 	%f3, [%rd4];
	ld.global.f32 	%f4, [%rd5];
	setp.gt.f32 	%p3, %f3, %f4;
	@%p3 bra 	$L__BB0_6;
	st.global.f32 	[%rd4], %f4;
	st.global.f32 	[%rd5], %f3;
$L__BB0_6:
	ret;

}


// ===== COMPILED SASS (sm_100) =====

	.target	sm_100

	.elftype	@"ET_EXEC"


//--------------------- .note.nv.tkinfo           --------------------------
	.section	.note.nv.tkinfo,"",@"SHT_NOTE"
	.sectionflags	@"SHF_NOTE_NV_TKINFO"
	.tkinfo
        /*0018*/ 	.word	0x00000002
        /*0030*/ 	.string	""
        /*0030*/ 	.string	"ptxas"
        /*0030*/ 	.string	"Cuda compilation tools, release 13.0, V13.0.88"
        /*0030*/ 	.string	"Build cuda_13.0.r13.0/compiler.36424714_0"
        /*0030*/ 	.string	"-arch sm_100 -m 64 "



//--------------------- .note.nv.cuinfo           --------------------------
	.section	.note.nv.cuinfo,"",@"SHT_NOTE"
	.sectionflags	@"SHF_NOTE_NV_CUINFO"
        /*0018*/ 	.short	0x0002
        /*001a*/ 	.short	0x0064
        /*001c*/ 	.short	0x0082
	.zero		2


//--------------------- .nv.info                  --------------------------
	.section	.nv.info,"",@"SHT_CUDA_INFO"
	.align	4


	//----- nvinfo : EIATTR_REGCOUNT
	.align		4
        /*0000*/ 	.byte	0x04, 0x2f
        /*0002*/ 	.short	(.L_1 - .L_0)
	.align		4
.L_0:
        /*0004*/ 	.word	index@(_Z12bitonic_sortPfii)
        /*0008*/ 	.word	0x0000000c


	//----- nvinfo : EIATTR_FRAME_SIZE
	.align		4
.L_1:
        /*000c*/ 	.byte	0x04, 0x11
        /*000e*/ 	.short	(.L_3 - .L_2)
	.align		4
.L_2:
        /*0010*/ 	.word	index@(_Z12bitonic_sortPfii)
        /*0014*/ 	.word	0x00000000


	//----- nvinfo : EIATTR_MIN_STACK_SIZE
	.align		4
.L_3:
        /*0018*/ 	.byte	0x04, 0x12
        /*001a*/ 	.short	(.L_5 - .L_4)
	.align		4
.L_4:
        /*001c*/ 	.word	index@(_Z12bitonic_sortPfii)
        /*0020*/ 	.word	0x00000000
.L_5:


//--------------------- .nv.compat                --------------------------
	.section	.nv.compat,"",@"SHT_CUDA_COMPAT_INFO"
	.align	4
        /*0000*/ 	.byte	0x02, 0x09, 0x00, 0x00, 0x02, 0x02, 0x01, 0x00, 0x02, 0x05, 0x05, 0x00, 0x03, 0x07, 0x01, 0x01
        /*0010*/ 	.byte	0x02, 0x03, 0x00, 0x00, 0x02, 0x06, 0x01, 0x00, 0x04, 0x0b, 0x08, 0x00, 0x09, 0x00, 0x00, 0x00
        /*0020*/ 	.byte	0x00, 0x00, 0x00, 0x00


//--------------------- .nv.info._Z12bitonic_sortPfii --------------------------
	.section	.nv.info._Z12bitonic_sortPfii,"",@"SHT_CUDA_INFO"
	.sectionflags	@""
	.align	4


	//----- nvinfo : EIATTR_CUDA_API_VERSION
	.align		4
        /*0000*/ 	.byte	0x04, 0x37
        /*0002*/ 	.short	(.L_7 - .L_6)
.L_6:
        /*0004*/ 	.word	0x00000082


	//----- nvinfo : EIATTR_KPARAM_INFO
	.align		4
.L_7:
        /*0008*/ 	.byte	0x04, 0x17
        /*000a*/ 	.short	(.L_9 - .L_8)
.L_8:
        /*000c*/ 	.word	0x00000000
        /*0010*/ 	.short	0x0002
        /*0012*/ 	.short	0x000c
        /*0014*/ 	.byte	0x00, 0xf0, 0x11, 0x00


	//----- nvinfo : EIATTR_KPARAM_INFO
	.align		4
.L_9:
        /*0018*/ 	.byte	0x04, 0x17
        /*001a*/ 	.short	(.L_11 - .L_10)
.L_10:
        /*001c*/ 	.word	0x00000000
        /*0020*/ 	.short	0x0001
        /*0022*/ 	.short	0x0008
        /*0024*/ 	.byte	0x00, 0xf0, 0x11, 0x00


	//----- nvinfo : EIATTR_KPARAM_INFO
	.align		4
.L_11:
        /*0028*/ 	.byte	0x04, 0x17
        /*002a*/ 	.short	(.L_13 - .L_12)
.L_12:
        /*002c*/ 	.word	0x00000000
        /*0030*/ 	.short	0x0000
        /*0032*/ 	.short	0x0000
        /*0034*/ 	.byte	0x00, 0xf5, 0x21, 0x00


	//----- nvinfo : EIATTR_SPARSE_MMA_MASK
	.align		4
.L_13:
        /*0038*/ 	.byte	0x03, 0x50
        /*003a*/ 	.short	0x0000


	//----- nvinfo : EIATTR_MAXREG_COUNT
	.align		4
        /*003c*/ 	.byte	0x03, 0x1b
        /*003e*/ 	.short	0x00ff


	//----- nvinfo : EIATTR_MERCURY_ISA_VERSION
	.align		4
        /*0040*/ 	.byte	0x03, 0x5f
        /*0042*/ 	.short	0x0101


	//----- nvinfo : EIATTR_VRC_CTA_INIT_COUNT
	.align		4
        /*0044*/ 	.byte	0x02, 0x4a
	.zero		1
	.zero		1


	//----- nvinfo : EIATTR_EXIT_INSTR_OFFSETS
	.align		4
        /*0048*/ 	.byte	0x04, 0x1c
        /*004a*/ 	.short	(.L_15 - .L_14)


	//   ....[0]....
.L_14:
        /*004c*/ 	.word	0x00000080


	//   ....[1]....
        /*0050*/ 	.word	0x00000130


	//   ....[2]....
        /*0054*/ 	.word	0x00000160


	//   ....[3]....
        /*0058*/ 	.word	0x000001d0


	//   ....[4]....
        /*005c*/ 	.word	0x00000200


	//----- nvinfo : EIATTR_CRS_STACK_SIZE
	.align		4
.L_15:
        /*0060*/ 	.byte	0x04, 0x1e
        /*0062*/ 	.short	(.L_17 - .L_16)
.L_16:
        /*0064*/ 	.word	0x00000000


	//----- nvinfo : EIATTR_CBANK_PARAM_SIZE
	.align		4
.L_17:
        /*0068*/ 	.byte	0x03, 0x19
        /*006a*/ 	.short	0x0010


	//----- nvinfo : EIATTR_PARAM_CBANK
	.align		4
        /*006c*/ 	.byte	0x04, 0x0a
        /*006e*/ 	.short	(.L_19 - .L_18)
	.align		4
.L_18:
        /*0070*/ 	.word	index@(.nv.constant0._Z12bitonic_sortPfii)
        /*0074*/ 	.short	0x0380
        /*0076*/ 	.short	0x0010


	//----- nvinfo : EIATTR_SW_WAR
	.align		4
.L_19:
        /*0078*/ 	.byte	0x04, 0x36
        /*007a*/ 	.short	(.L_21 - .L_20)
.L_20:
        /*007c*/ 	.word	0x00000008
.L_21:


//--------------------- .nv.callgraph             --------------------------
	.section	.nv.callgraph,"",@"SHT_CUDA_CALLGRAPH"
	.align	4
	.sectionentsize	8
	.align		4
        /*0000*/ 	.word	0x00000000
	.align		4
        /*0004*/ 	.word	0xffffffff
	.align		4
        /*0008*/ 	.word	0x00000000
	.align		4
        /*000c*/ 	.word	0xfffffffe
	.align		4
        /*0010*/ 	.word	0x00000000
	.align		4
        /*0014*/ 	.word	0xfffffffd
	.align		4
        /*0018*/ 	.word	0x00000000
	.align		4
        /*001c*/ 	.word	0xfffffffc


//--------------------- .text._Z12bitonic_sortPfii --------------------------
	.section	.text._Z12bitonic_sortPfii,"ax",@progbits
	.align	128
        .global         _Z12bitonic_sortPfii
        .type           _Z12bitonic_sortPfii,@function
        .size           _Z12bitonic_sortPfii,(.L_x_2 - _Z12bitonic_sortPfii)
        .other          _Z12bitonic_sortPfii,@"STO_CUDA_ENTRY STV_DEFAULT"
_Z12bitonic_sortPfii:
.text._Z12bitonic_sortPfii:
[----:B------:R-:W-:Y:S01]  /*0000*/  LDC R1, c[0x0][0x37c] ;  /* 0x0000df00ff017b82 */ /* 0x000fe20000000800 */
[----:B------:R-:W0:Y:S01]  /*0010*/  S2R R7, SR_TID.X ;  /* 0x0000000000077919 */ /* 0x000e220000002100 */
[----:B------:R-:W0:Y:S01]  /*0020*/  LDCU UR4, c[0x0][0x360] ;  /* 0x00006c00ff0477ac */ /* 0x000e220008000800 */
[----:B------:R-:W0:Y:S01]  /*0030*/  S2R R0, SR_CTAID.X ;  /* 0x0000000000007919 */ /* 0x000e220000002500 */
[----:B------:R-:W1:Y:S01]  /*0040*/  LDCU UR5, c[0x0][0x388] ;  /* 0x00007100ff0577ac */ /* 0x000e620008000800 */
[----:B0-----:R-:W-:-:S05]  /*0050*/  IMAD R7, R0, UR4, R7 ;  /* 0x0000000400077c24 */ /* 0x001fca000f8e0207 */
[----:B-1----:R-:W-:-:S04]  /*0060*/  LOP3.LUT R9, R7, UR5, RZ, 0x3c, !PT ;  /* 0x0000000507097c12 */ /* 0x002fc8000f8e3cff */
[----:B------:R-:W-:-:S13]  /*0070*/  ISETP.GT.U32.AND P0, PT, R9, R7, PT ;  /* 0x000000070900720c */ /* 0x000fda0003f04070 */
[----:B------:R-:W-:Y:S05]  /*0080*/  @!P0 EXIT ;  /* 0x000000000000894d */ /* 0x000fea0003800000 */
[----:B------:R-:W0:Y:S02]  /*0090*/  LDCU UR4, c[0x0][0x38c] ;  /* 0x00007180ff0477ac */ /* 0x000e240008000800 */
[----:B0-----:R-:W-:Y:S01]  /*00a0*/  LOP3.LUT P0, RZ, R7, UR4, RZ, 0xc0, !PT ;  /* 0x0000000407ff7c12 */ /* 0x001fe2000f80c0ff */
[----:B------:R-:W0:-:S12]  /*00b0*/  LDCU.64 UR4, c[0x0][0x358] ;  /* 0x00006b00ff0477ac */ /* 0x000e180008000a00 */
[----:B------:R-:W-:Y:S05]  /*00c0*/  @P0 BRA `(.L_x_0) ;  /* 0x0000000000280947 */ /* 0x000fea0003800000 */
[----:B------:R-:W1:Y:S02]  /*00d0*/  LDC.64 R4, c[0x0][0x380] ;  /* 0x0000e000ff047b82 */ /* 0x000e640000000a00 */
[----:B-1----:R-:W-:-:S04]  /*00e0*/  IMAD.WIDE.U32 R2, R7, 0x4, R4 ;  /* 0x0000000407027825 */ /* 0x002fc800078e0004 */
[----:B------:R-:W-:Y:S01]  /*00f0*/  IMAD.WIDE.U32 R4, R9, 0x4, R4 ;  /* 0x0000000409047825 */ /* 0x000fe200078e0004 */
[----:B0-----:R-:W2:Y:S04]  /*0100*/  LDG.E R7, desc[UR4][R2.64] ;  /* 0x0000000402077981 */ /* 0x001ea8000c1e1900 */
[----:B------:R-:W2:Y:S02]  /*0110*/  LDG.E R0, desc[UR4][R4.64] ;  /* 0x0000000404007981 */ /* 0x000ea4000c1e1900 */
[----:B--2---:R-:W-:-:S13]  /*0120*/  FSETP.GT.AND P0, PT, R7, R0, PT ;  /* 0x000000000700720b */ /* 0x004fda0003f04000 */
[----:B------:R-:W-:Y:S05]  /*0130*/  @!P0 EXIT ;  /* 0x000000000000894d */ /* 0x000fea0003800000 */
[----:B------:R-:W-:Y:S04]  /*0140*/  STG.E desc[UR4][R2.64], R0 ;  /* 0x0000000002007986 */ /* 0x000fe8000c101904 */
[----:B------:R-:W-:Y:S01]  /*0150*/  STG.E desc[UR4][R4.64], R7 ;  /* 0x0000000704007986 */ /* 0x000fe2000c101904 */
[----:B------:R-:W-:Y:S05]  /*0160*/  EXIT ;  /* 0x000000000000794d */ /* 0x000fea0003800000 */
.L_x_0:
[----:B------:R-:W1:Y:S02]  /*0170*/  LDC.64 R2, c[0x0][0x380] ;  /* 0x0000e000ff027b82 */ /* 0x000e640000000a00 */
[----:B-1----:R-:W-:-:S04]  /*0180*/  IMAD.WIDE.U32 R4, R7, 0x4, R2 ;  /* 0x0000000407047825 */ /* 0x002fc800078e0002 */
[----:B------:R-:W-:Y:S01]  /*0190*/  IMAD.WIDE.U32 R2, R9, 0x4, R2 ;  /* 0x0000000409027825 */ /* 0x000fe200078e0002 */
[----:B0-----:R-:W2:Y:S04]  /*01a0*/  LDG.E R7, desc[UR4][R4.64] ;  /* 0x0000000404077981 */ /* 0x001ea8000c1e1900 */
[----:B------:R-:W2:Y:S02]  /*01b0*/  LDG.E R0, desc[UR4][R2.64] ;  /* 0x0000000402007981 */ /* 0x000ea4000c1e1900 */
[----:B--2---:R-:W-:-:S13]  /*01c0*/  FSETP.GT.AND P0, PT, R7, R0, PT ;  /* 0x000000000700720b */ /* 0x004fda0003f04000 */
[----:B------:R-:W-:Y:S05]  /*01d0*/  @P0 EXIT ;  /* 0x000000000000094d */ /* 0x000fea0003800000 */
[----:B------:R-:W-:Y:S04]  /*01e0*/  STG.E desc[UR4][R4.64], R0 ;  /* 0x0000000004007986 */ /* 0x000fe8000c101904 */
[----:B------:R-:W-:Y:S01]  /*01f0*/  STG.E desc[UR4][R2.64], R7 ;  /* 0x0000000702007986 */ /* 0x000fe2000c101904 */
[----:B------:R-:W-:Y:S05]  /*0200*/  EXIT ;  /* 0x000000000000794d */ /* 0x000fea0003800000 */
.L_x_1:
[----:B------:R-:W-:-:S00]  /*0210*/  BRA `(.L_x_1) ;  /* 0xfffffffc00fc7947 */ /* 0x000fc0000383ffff */
[----:B------:R-:W-:-:S00]  /*0220*/  NOP ;  /* 0x0000000000007918 */ /* 0x000fc00000000000 */
        /* <DEDUP_REMOVED lines=13> */
.L_x_2:


//--------------------- .nv.shared.reserved.0     --------------------------
	.section	.nv.shared.reserved.0,"aw",@nobits
	.weak		__nv_reservedSMEM_offset_0_alias
	.size		__nv_reservedSMEM_offset_0_alias, 0, 64
	.other		__nv_reservedSMEM_offset_0_alias,@"STO_CUDA_RESERVED_SHARED STV_DEFAULT"
__nv_reservedSMEM_offset_0_alias:
	.zero		0
	.zero		64


//--------------------- .nv.constant0._Z12bitonic_sortPfii --------------------------
	.section	.nv.constant0._Z12bitonic_sortPfii,"a",@progbits
	.sectionflags	@""
	.align	4
.nv.constant0._Z12bitonic_sortPfii:
	.zero		912


//--------------------- SYMBOLS --------------------------

	.type		.nv.reservedSmem.offset0,@object
	.size		.nv.reservedSmem.offset0,0x4
